//
// Generated by NVIDIA NVVM Compiler
//
// Compiler Build ID: CL-36424714
// Cuda compilation tools, release 13.0, V13.0.88
// Based on NVVM 20.0.0
//

.version 9.0
.target sm_100
.address_size 64

	// .globl	_Z10svmPredictPfS_PiS_iiiffS0_

.visible .entry _Z10svmPredictPfS_PiS_iiiffS0_(
	.param .u64 .ptr .align 1 _Z10svmPredictPfS_PiS_iiiffS0__param_0,
	.param .u64 .ptr .align 1 _Z10svmPredictPfS_PiS_iiiffS0__param_1,
	.param .u64 .ptr .align 1 _Z10svmPredictPfS_PiS_iiiffS0__param_2,
	.param .u64 .ptr .align 1 _Z10svmPredictPfS_PiS_iiiffS0__param_3,
	.param .u32 _Z10svmPredictPfS_PiS_iiiffS0__param_4,
	.param .u32 _Z10svmPredictPfS_PiS_iiiffS0__param_5,
	.param .u32 _Z10svmPredictPfS_PiS_iiiffS0__param_6,
	.param .f32 _Z10svmPredictPfS_PiS_iiiffS0__param_7,
	.param .f32 _Z10svmPredictPfS_PiS_iiiffS0__param_8,
	.param .u64 .ptr .align 1 _Z10svmPredictPfS_PiS_iiiffS0__param_9
)
{
	.reg .pred 	%p<22>;
	.reg .b32 	%r<71>;
	.reg .b32 	%f<208>;
	.reg .b64 	%rd<55>;

	ld.param.u64 	%rd9, [_Z10svmPredictPfS_PiS_iiiffS0__param_0];
	ld.param.u64 	%rd10, [_Z10svmPredictPfS_PiS_iiiffS0__param_1];
	ld.param.u64 	%rd11, [_Z10svmPredictPfS_PiS_iiiffS0__param_3];
	ld.param.u32 	%r32, [_Z10svmPredictPfS_PiS_iiiffS0__param_4];
	ld.param.u32 	%r30, [_Z10svmPredictPfS_PiS_iiiffS0__param_5];
	ld.param.u32 	%r31, [_Z10svmPredictPfS_PiS_iiiffS0__param_6];
	ld.param.f32 	%f30, [_Z10svmPredictPfS_PiS_iiiffS0__param_7];
	ld.param.f32 	%f31, [_Z10svmPredictPfS_PiS_iiiffS0__param_8];
	cvta.to.global.u64 	%rd1, %rd10;
	cvta.to.global.u64 	%rd2, %rd9;
	cvta.to.global.u64 	%rd3, %rd11;
	mov.u32 	%r33, %ctaid.x;
	mov.u32 	%r34, %ntid.x;
	mov.u32 	%r35, %tid.x;
	mad.lo.s32 	%r1, %r33, %r34, %r35;
	setp.ge.s32 	%p1, %r1, %r32;
	@%p1 bra 	$L__BB0_29;
	setp.lt.s32 	%p2, %r30, 1;
	mov.f32 	%f207, 0f00000000;
	@%p2 bra 	$L__BB0_27;
	setp.lt.s32 	%p3, %r31, 1;
	mul.lo.s32 	%r2, %r31, %r1;
	@%p3 bra 	$L__BB0_16;
	and.b32  	%r3, %r31, 7;
	and.b32  	%r4, %r31, 3;
	and.b32  	%r5, %r31, 2147483640;
	and.b32  	%r6, %r31, 1;
	neg.s32 	%r7, %r5;
	neg.f32 	%f1, %f30;
	mov.b32 	%r61, 0;
	mov.f32 	%f207, 0f00000000;
$L__BB0_4:
	setp.lt.u32 	%p12, %r31, 8;
	mul.wide.u32 	%rd20, %r61, 4;
	add.s64 	%rd21, %rd3, %rd20;
	ld.global.f32 	%f3, [%rd21];
	mul.lo.s32 	%r9, %r61, %r31;
	mov.f32 	%f199, 0f00000000;
	mov.b32 	%r65, 0;
	@%p12 bra 	$L__BB0_7;
	mul.wide.u32 	%rd22, %r9, 4;
	add.s64 	%rd23, %rd1, %rd22;
	add.s64 	%rd54, %rd23, 16;
	mov.f32 	%f199, 0f00000000;
	mov.u32 	%r62, %r2;
	mov.u32 	%r63, %r7;
$L__BB0_6:
	.pragma "nounroll";
	mul.wide.s32 	%rd24, %r62, 4;
	add.s64 	%rd25, %rd2, %rd24;
	ld.global.f32 	%f119, [%rd25];
	ld.global.f32 	%f120, [%rd54+-16];
	sub.f32 	%f121, %f119, %f120;
	fma.rn.f32 	%f122, %f121, %f121, %f199;
	ld.global.f32 	%f123, [%rd25+4];
	ld.global.f32 	%f124, [%rd54+-12];
	sub.f32 	%f125, %f123, %f124;
	fma.rn.f32 	%f126, %f125, %f125, %f122;
	ld.global.f32 	%f127, [%rd25+8];
	ld.global.f32 	%f128, [%rd54+-8];
	sub.f32 	%f129, %f127, %f128;
	fma.rn.f32 	%f130, %f129, %f129, %f126;
	ld.global.f32 	%f131, [%rd25+12];
	ld.global.f32 	%f132, [%rd54+-4];
	sub.f32 	%f133, %f131, %f132;
	fma.rn.f32 	%f134, %f133, %f133, %f130;
	ld.global.f32 	%f135, [%rd25+16];
	ld.global.f32 	%f136, [%rd54];
	sub.f32 	%f137, %f135, %f136;
	fma.rn.f32 	%f138, %f137, %f137, %f134;
	ld.global.f32 	%f139, [%rd25+20];
	ld.global.f32 	%f140, [%rd54+4];
	sub.f32 	%f141, %f139, %f140;
	fma.rn.f32 	%f142, %f141, %f141, %f138;
	ld.global.f32 	%f143, [%rd25+24];
	ld.global.f32 	%f144, [%rd54+8];
	sub.f32 	%f145, %f143, %f144;
	fma.rn.f32 	%f146, %f145, %f145, %f142;
	ld.global.f32 	%f147, [%rd25+28];
	ld.global.f32 	%f148, [%rd54+12];
	sub.f32 	%f149, %f147, %f148;
	fma.rn.f32 	%f199, %f149, %f149, %f146;
	add.s32 	%r63, %r63, 8;
	add.s32 	%r62, %r62, 8;
	add.s64 	%rd54, %rd54, 32;
	setp.ne.s32 	%p13, %r63, 0;
	mov.u32 	%r65, %r5;
	@%p13 bra 	$L__BB0_6;
$L__BB0_7:
	setp.eq.s32 	%p14, %r3, 0;
	@%p14 bra 	$L__BB0_15;
	add.s32 	%r49, %r3, -1;
	setp.lt.u32 	%p15, %r49, 3;
	@%p15 bra 	$L__BB0_10;
	add.s32 	%r50, %r65, %r2;
	mul.wide.s32 	%rd26, %r50, 4;
	add.s64 	%rd27, %rd2, %rd26;
	ld.global.f32 	%f151, [%rd27];
	add.s32 	%r51, %r65, %r9;
	mul.wide.u32 	%rd28, %r51, 4;
	add.s64 	%rd29, %rd1, %rd28;
	ld.global.f32 	%f152, [%rd29];
	sub.f32 	%f153, %f151, %f152;
	fma.rn.f32 	%f154, %f153, %f153, %f199;
	ld.global.f32 	%f155, [%rd27+4];
	cvt.u64.u32 	%rd30, %r9;
	cvt.u64.u32 	%rd31, %r65;
	add.s64 	%rd32, %rd31, %rd30;
	shl.b64 	%rd33, %rd32, 2;
	add.s64 	%rd34, %rd1, %rd33;
	ld.global.f32 	%f156, [%rd34+4];
	sub.f32 	%f157, %f155, %f156;
	fma.rn.f32 	%f158, %f157, %f157, %f154;
	ld.global.f32 	%f159, [%rd27+8];
	ld.global.f32 	%f160, [%rd34+8];
	sub.f32 	%f161, %f159, %f160;
	fma.rn.f32 	%f162, %f161, %f161, %f158;
	ld.global.f32 	%f163, [%rd27+12];
	ld.global.f32 	%f164, [%rd34+12];
	sub.f32 	%f165, %f163, %f164;
	fma.rn.f32 	%f199, %f165, %f165, %f162;
	add.s32 	%r65, %r65, 4;
$L__BB0_10:
	setp.eq.s32 	%p16, %r4, 0;
	@%p16 bra 	$L__BB0_15;
	setp.eq.s32 	%p17, %r4, 1;
	@%p17 bra 	$L__BB0_13;
	add.s32 	%r52, %r65, %r2;
	mul.wide.s32 	%rd35, %r52, 4;
	add.s64 	%rd36, %rd2, %rd35;
	ld.global.f32 	%f167, [%rd36];
	add.s32 	%r53, %r65, %r9;
	mul.wide.u32 	%rd37, %r53, 4;
	add.s64 	%rd38, %rd1, %rd37;
	ld.global.f32 	%f168, [%rd38];
	sub.f32 	%f169, %f167, %f168;
	fma.rn.f32 	%f170, %f169, %f169, %f199;
	ld.global.f32 	%f171, [%rd36+4];
	cvt.u64.u32 	%rd39, %r9;
	cvt.u64.u32 	%rd40, %r65;
	add.s64 	%rd41, %rd40, %rd39;
	shl.b64 	%rd42, %rd41, 2;
	add.s64 	%rd43, %rd1, %rd42;
	ld.global.f32 	%f172, [%rd43+4];
	sub.f32 	%f173, %f171, %f172;
	fma.rn.f32 	%f199, %f173, %f173, %f170;
	add.s32 	%r65, %r65, 2;
$L__BB0_13:
	setp.eq.s32 	%p18, %r6, 0;
	@%p18 bra 	$L__BB0_15;
	add.s32 	%r54, %r65, %r2;
	mul.wide.s32 	%rd44, %r54, 4;
	add.s64 	%rd45, %rd2, %rd44;
	ld.global.f32 	%f174, [%rd45];
	add.s32 	%r55, %r65, %r9;
	mul.wide.u32 	%rd46, %r55, 4;
	add.s64 	%rd47, %rd1, %rd46;
	ld.global.f32 	%f175, [%rd47];
	sub.f32 	%f176, %f174, %f175;
	fma.rn.f32 	%f199, %f176, %f176, %f199;
$L__BB0_15:
	mul.f32 	%f177, %f199, %f1;
	fma.rn.f32 	%f178, %f177, 0f3BBB989D, 0f3F000000;
	cvt.sat.f32.f32 	%f179, %f178;
	mov.f32 	%f180, 0f4B400001;
	mov.f32 	%f181, 0f437C0000;
	fma.rm.f32 	%f182, %f179, %f181, %f180;
	add.f32 	%f183, %f182, 0fCB40007F;
	neg.f32 	%f184, %f183;
	fma.rn.f32 	%f185, %f177, 0f3FB8AA3B, %f184;
	fma.rn.f32 	%f186, %f177, 0f32A57060, %f185;
	mov.b32 	%r56, %f182;
	shl.b32 	%r57, %r56, 23;
	mov.b32 	%f187, %r57;
	ex2.approx.ftz.f32 	%f188, %f186;
	mul.f32 	%f189, %f188, %f187;
	fma.rn.f32 	%f207, %f3, %f189, %f207;
	add.s32 	%r61, %r61, 1;
	setp.eq.s32 	%p19, %r61, %r30;
	@%p19 bra 	$L__BB0_27;
	bra.uni 	$L__BB0_4;
$L__BB0_16:
	and.b32  	%r20, %r30, 7;
	setp.lt.u32 	%p4, %r30, 8;
	mov.b32 	%r69, 0;
	mov.f32 	%f207, 0f00000000;
	@%p4 bra 	$L__BB0_19;
	and.b32  	%r69, %r30, 2147483640;
	mul.f32 	%f36, %f30, 0f80000000;
	fma.rn.f32 	%f37, %f36, 0f3BBB989D, 0f3F000000;
	cvt.sat.f32.f32 	%f38, %f37;
	mov.f32 	%f39, 0f4B400001;
	mov.f32 	%f40, 0f437C0000;
	fma.rm.f32 	%f41, %f38, %f40, %f39;
	add.f32 	%f42, %f41, 0fCB40007F;
	neg.f32 	%f43, %f42;
	fma.rn.f32 	%f44, %f36, 0f3FB8AA3B, %f43;
	fma.rn.f32 	%f45, %f36, 0f32A57060, %f44;
	mov.b32 	%r38, %f41;
	shl.b32 	%r39, %r38, 23;
	mov.b32 	%f46, %r39;
	ex2.approx.ftz.f32 	%f47, %f45;
	mul.f32 	%f17, %f47, %f46;
	mov.b32 	%r67, 0;
	mov.f32 	%f207, 0f00000000;
$L__BB0_18:
	.pragma "nounroll";
	mul.wide.u32 	%rd12, %r67, 4;
	add.s64 	%rd13, %rd3, %rd12;
	ld.global.f32 	%f48, [%rd13];
	fma.rn.f32 	%f49, %f48, %f17, %f207;
	ld.global.f32 	%f50, [%rd13+4];
	fma.rn.f32 	%f51, %f50, %f17, %f49;
	ld.global.f32 	%f52, [%rd13+8];
	fma.rn.f32 	%f53, %f52, %f17, %f51;
	ld.global.f32 	%f54, [%rd13+12];
	fma.rn.f32 	%f55, %f54, %f17, %f53;
	ld.global.f32 	%f56, [%rd13+16];
	fma.rn.f32 	%f57, %f56, %f17, %f55;
	ld.global.f32 	%f58, [%rd13+20];
	fma.rn.f32 	%f59, %f58, %f17, %f57;
	ld.global.f32 	%f60, [%rd13+24];
	fma.rn.f32 	%f61, %f60, %f17, %f59;
	ld.global.f32 	%f62, [%rd13+28];
	fma.rn.f32 	%f207, %f62, %f17, %f61;
	add.s32 	%r67, %r67, 8;
	setp.ne.s32 	%p5, %r67, %r69;
	@%p5 bra 	$L__BB0_18;
$L__BB0_19:
	setp.eq.s32 	%p6, %r20, 0;
	@%p6 bra 	$L__BB0_27;
	and.b32  	%r25, %r30, 3;
	setp.lt.u32 	%p7, %r20, 4;
	@%p7 bra 	$L__BB0_22;
	mul.wide.u32 	%rd14, %r69, 4;
	add.s64 	%rd15, %rd3, %rd14;
	ld.global.f32 	%f64, [%rd15];
	mul.f32 	%f65, %f30, 0f80000000;
	fma.rn.f32 	%f66, %f65, 0f3BBB989D, 0f3F000000;
	cvt.sat.f32.f32 	%f67, %f66;
	mov.f32 	%f68, 0f4B400001;
	mov.f32 	%f69, 0f437C0000;
	fma.rm.f32 	%f70, %f67, %f69, %f68;
	add.f32 	%f71, %f70, 0fCB40007F;
	neg.f32 	%f72, %f71;
	fma.rn.f32 	%f73, %f65, 0f3FB8AA3B, %f72;
	fma.rn.f32 	%f74, %f65, 0f32A57060, %f73;
	mov.b32 	%r40, %f70;
	shl.b32 	%r41, %r40, 23;
	mov.b32 	%f75, %r41;
	ex2.approx.ftz.f32 	%f76, %f74;
	mul.f32 	%f77, %f76, %f75;
	fma.rn.f32 	%f78, %f64, %f77, %f207;
	ld.global.f32 	%f79, [%rd15+4];
	fma.rn.f32 	%f80, %f79, %f77, %f78;
	ld.global.f32 	%f81, [%rd15+8];
	fma.rn.f32 	%f82, %f81, %f77, %f80;
	ld.global.f32 	%f83, [%rd15+12];
	fma.rn.f32 	%f207, %f83, %f77, %f82;
	add.s32 	%r69, %r69, 4;
$L__BB0_22:
	setp.eq.s32 	%p8, %r25, 0;
	@%p8 bra 	$L__BB0_27;
	setp.eq.s32 	%p9, %r25, 1;
	@%p9 bra 	$L__BB0_25;
	mul.wide.u32 	%rd16, %r69, 4;
	add.s64 	%rd17, %rd3, %rd16;
	ld.global.f32 	%f85, [%rd17];
	mul.f32 	%f86, %f30, 0f80000000;
	fma.rn.f32 	%f87, %f86, 0f3BBB989D, 0f3F000000;
	cvt.sat.f32.f32 	%f88, %f87;
	mov.f32 	%f89, 0f4B400001;
	mov.f32 	%f90, 0f437C0000;
	fma.rm.f32 	%f91, %f88, %f90, %f89;
	add.f32 	%f92, %f91, 0fCB40007F;
	neg.f32 	%f93, %f92;
	fma.rn.f32 	%f94, %f86, 0f3FB8AA3B, %f93;
	fma.rn.f32 	%f95, %f86, 0f32A57060, %f94;
	mov.b32 	%r42, %f91;
	shl.b32 	%r43, %r42, 23;
	mov.b32 	%f96, %r43;
	ex2.approx.ftz.f32 	%f97, %f95;
	mul.f32 	%f98, %f97, %f96;
	fma.rn.f32 	%f99, %f85, %f98, %f207;
	ld.global.f32 	%f100, [%rd17+4];
	fma.rn.f32 	%f207, %f100, %f98, %f99;
	add.s32 	%r69, %r69, 2;
$L__BB0_25:
	and.b32  	%r44, %r30, 1;
	setp.eq.b32 	%p10, %r44, 1;
	not.pred 	%p11, %p10;
	@%p11 bra 	$L__BB0_27;
	mul.wide.u32 	%rd18, %r69, 4;
	add.s64 	%rd19, %rd3, %rd18;
	ld.global.f32 	%f101, [%rd19];
	mul.f32 	%f102, %f30, 0f80000000;
	fma.rn.f32 	%f103, %f102, 0f3BBB989D, 0f3F000000;
	cvt.sat.f32.f32 	%f104, %f103;
	mov.f32 	%f105, 0f4B400001;
	mov.f32 	%f106, 0f437C0000;
	fma.rm.f32 	%f107, %f104, %f106, %f105;
	add.f32 	%f108, %f107, 0fCB40007F;
	neg.f32 	%f109, %f108;
	fma.rn.f32 	%f110, %f102, 0f3FB8AA3B, %f109;
	fma.rn.f32 	%f111, %f102, 0f32A57060, %f110;
	mov.b32 	%r45, %f107;
	shl.b32 	%r46, %r45, 23;
	mov.b32 	%f112, %r46;
	ex2.approx.ftz.f32 	%f113, %f111;
	mul.f32 	%f114, %f113, %f112;
	fma.rn.f32 	%f207, %f101, %f114, %f207;
$L__BB0_27:
	ld.param.u64 	%rd52, [_Z10svmPredictPfS_PiS_iiiffS0__param_2];
	add.f32 	%f190, %f31, %f207;
	setp.lt.f32 	%p20, %f190, 0f00000000;
	selp.b32 	%r58, -1, 1, %p20;
	cvta.to.global.u64 	%rd48, %rd52;
	mul.wide.s32 	%rd49, %r1, 4;
	add.s64 	%rd50, %rd48, %rd49;
	ld.global.u32 	%r59, [%rd50];
	setp.ne.s32 	%p21, %r58, %r59;
	@%p21 bra 	$L__BB0_29;
	ld.param.u64 	%rd53, [_Z10svmPredictPfS_PiS_iiiffS0__param_9];
	cvta.to.global.u64 	%rd51, %rd53;
	atom.global.add.u32 	%r60, [%rd51], 1;
$L__BB0_29:
	ret;

}


// ===== COMPILED SASS (sm_100) =====

	.target	sm_100

	.elftype	@"ET_EXEC"


//--------------------- .note.nv.tkinfo           --------------------------
	.section	.note.nv.tkinfo,"",@"SHT_NOTE"
	.sectionflags	@"SHF_NOTE_NV_TKINFO"
	.tkinfo
        /*0018*/ 	.word	0x00000002
        /*0030*/ 	.string	""
        /*0030*/ 	.string	"ptxas"
        /*0030*/ 	.string	"Cuda compilation tools, release 13.0, V13.0.88"
        /*0030*/ 	.string	"Build cuda_13.0.r13.0/compiler.36424714_0"
        /*0030*/ 	.string	"-arch sm_100 -m 64 "



//--------------------- .note.nv.cuinfo           --------------------------
	.section	.note.nv.cuinfo,"",@"SHT_NOTE"
	.sectionflags	@"SHF_NOTE_NV_CUINFO"
        /*0018*/ 	.short	0x0002
        /*001a*/ 	.short	0x0064
        /*001c*/ 	.short	0x0082
	.zero		2


//--------------------- .nv.info                  --------------------------
	.section	.nv.info,"",@"SHT_CUDA_INFO"
	.align	4


	//----- nvinfo : EIATTR_REGCOUNT
	.align		4
        /*0000*/ 	.byte	0x04, 0x2f
        /*0002*/ 	.short	(.L_1 - .L_0)
	.align		4
.L_0:
        /*0004*/ 	.word	index@(_Z10svmPredictPfS_PiS_iiiffS0_)
        /*0008*/ 	.word	0x0000001f


	//----- nvinfo : EIATTR_FRAME_SIZE
	.align		4
.L_1:
        /*000c*/ 	.byte	0x04, 0x11
        /*000e*/ 	.short	(.L_3 - .L_2)
	.align		4
.L_2:
        /*0010*/ 	.word	index@(_Z10svmPredictPfS_PiS_iiiffS0_)
        /*0014*/ 	.word	0x00000000


	//----- nvinfo : EIATTR_MIN_STACK_SIZE
	.align		4
.L_3:
        /*0018*/ 	.byte	0x04, 0x12
        /*001a*/ 	.short	(.L_5 - .L_4)
	.align		4
.L_4:
        /*001c*/ 	.word	index@(_Z10svmPredictPfS_PiS_iiiffS0_)
        /*0020*/ 	.word	0x00000000
.L_5:


//--------------------- .nv.compat                --------------------------
	.section	.nv.compat,"",@"SHT_CUDA_COMPAT_INFO"
	.align	4
        /*0000*/ 	.byte	0x02, 0x09, 0x00, 0x00, 0x02, 0x02, 0x01, 0x00, 0x02, 0x05, 0x05, 0x00, 0x03, 0x07, 0x01, 0x01
        /*0010*/ 	.byte	0x02, 0x03, 0x00, 0x00, 0x02, 0x06, 0x01, 0x00, 0x04, 0x0b, 0x08, 0x00, 0x09, 0x00, 0x00, 0x00
        /*0020*/ 	.byte	0x00, 0x00, 0x00, 0x00


//--------------------- .nv.info._Z10svmPredictPfS_PiS_iiiffS0_ --------------------------
	.section	.nv.info._Z10svmPredictPfS_PiS_iiiffS0_,"",@"SHT_CUDA_INFO"
	.sectionflags	@""
	.align	4


	//----- nvinfo : EIATTR_CUDA_API_VERSION
	.align		4
        /*0000*/ 	.byte	0x04, 0x37
        /*0002*/ 	.short	(.L_7 - .L_6)
.L_6:
        /*0004*/ 	.word	0x00000082


	//----- nvinfo : EIATTR_KPARAM_INFO
	.align		4
.L_7:
        /*0008*/ 	.byte	0x04, 0x17
        /*000a*/ 	.short	(.L_9 - .L_8)
.L_8:
        /*000c*/ 	.word	0x00000000
        /*0010*/ 	.short	0x0009
        /*0012*/ 	.short	0x0038
        /*0014*/ 	.byte	0x00, 0xf5, 0x21, 0x00


	//----- nvinfo : EIATTR_KPARAM_INFO
	.align		4
.L_9:
        /*0018*/ 	.byte	0x04, 0x17
        /*001a*/ 	.short	(.L_11 - .L_10)
.L_10:
        /*001c*/ 	.word	0x00000000
        /*0020*/ 	.short	0x0008
        /*0022*/ 	.short	0x0030
        /*0024*/ 	.byte	0x00, 0xf0, 0x11, 0x00


	//----- nvinfo : EIATTR_KPARAM_INFO
	.align		4
.L_11:
        /*0028*/ 	.byte	0x04, 0x17
        /*002a*/ 	.short	(.L_13 - .L_12)
.L_12:
        /*002c*/ 	.word	0x00000000
        /*0030*/ 	.short	0x0007
        /*0032*/ 	.short	0x002c
        /*0034*/ 	.byte	0x00, 0xf0, 0x11, 0x00


	//----- nvinfo : EIATTR_KPARAM_INFO
	.align		4
.L_13:
        /*0038*/ 	.byte	0x04, 0x17
        /*003a*/ 	.short	(.L_15 - .L_14)
.L_14:
        /*003c*/ 	.word	0x00000000
        /*0040*/ 	.short	0x0006
        /*0042*/ 	.short	0x0028
        /*0044*/ 	.byte	0x00, 0xf0, 0x11, 0x00


	//----- nvinfo : EIATTR_KPARAM_INFO
	.align		4
.L_15:
        /*0048*/ 	.byte	0x04, 0x17
        /*004a*/ 	.short	(.L_17 - .L_16)
.L_16:
        /*004c*/ 	.word	0x00000000
        /*0050*/ 	.short	0x0005
        /*0052*/ 	.short	0x0024
        /*0054*/ 	.byte	0x00, 0xf0, 0x11, 0x00


	//----- nvinfo : EIATTR_KPARAM_INFO
	.align		4
.L_17:
        /*0058*/ 	.byte	0x04, 0x17
        /*005a*/ 	.short	(.L_19 - .L_18)
.L_18:
        /*005c*/ 	.word	0x00000000
        /*0060*/ 	.short	0x0004
        /*0062*/ 	.short	0x0020
        /*0064*/ 	.byte	0x00, 0xf0, 0x11, 0x00


	//----- nvinfo : EIATTR_KPARAM_INFO
	.align		4
.L_19:
        /*0068*/ 	.byte	0x04, 0x17
        /*006a*/ 	.short	(.L_21 - .L_20)
.L_20:
        /*006c*/ 	.word	0x00000000
        /*0070*/ 	.short	0x0003
        /*0072*/ 	.short	0x0018
        /*0074*/ 	.byte	0x00, 0xf5, 0x21, 0x00


	//----- nvinfo : EIATTR_KPARAM_INFO
	.align		4
.L_21:
        /*0078*/ 	.byte	0x04, 0x17
        /*007a*/ 	.short	(.L_23 - .L_22)
.L_22:
        /*007c*/ 	.word	0x00000000
        /*0080*/ 	.short	0x0002
        /*0082*/ 	.short	0x0010
        /*0084*/ 	.byte	0x00, 0xf5, 0x21, 0x00


	//----- nvinfo : EIATTR_KPARAM_INFO
	.align		4
.L_23:
        /*0088*/ 	.byte	0x04, 0x17
        /*008a*/ 	.short	(.L_25 - .L_24)
.L_24:
        /*008c*/ 	.word	0x00000000
        /*0090*/ 	.short	0x0001
        /*0092*/ 	.short	0x0008
        /*0094*/ 	.byte	0x00, 0xf5, 0x21, 0x00


	//----- nvinfo : EIATTR_KPARAM_INFO
	.align		4
.L_25:
        /*0098*/ 	.byte	0x04, 0x17
        /*009a*/ 	.short	(.L_27 - .L_26)
.L_26:
        /*009c*/ 	.word	0x00000000
        /*00a0*/ 	.short	0x0000
        /*00a2*/ 	.short	0x0000
        /*00a4*/ 	.byte	0x00, 0xf5, 0x21, 0x00


	//----- nvinfo : EIATTR_SPARSE_MMA_MASK
	.align		4
.L_27:
        /*00a8*/ 	.byte	0x03, 0x50
        /*00aa*/ 	.short	0x0000


	//----- nvinfo : EIATTR_MAXREG_COUNT
	.align		4
        /*00ac*/ 	.byte	0x03, 0x1b
        /*00ae*/ 	.short	0x00ff


	//----- nvinfo : EIATTR_MERCURY_ISA_VERSION
	.align		4
        /*00b0*/ 	.byte	0x03, 0x5f
        /*00b2*/ 	.short	0x0101


	//----- nvinfo : EIATTR_INT_WARP_WIDE_INSTR_OFFSETS
	.align		4
        /*00b4*/ 	.byte	0x04, 0x31
        /*00b6*/ 	.short	(.L_29 - .L_28)


	//   ....[0]....
.L_28:
        /*00b8*/ 	.word	0x000011c0


	//----- nvinfo : EIATTR_VRC_CTA_INIT_COUNT
	.align		4
.L_29:
        /*00bc*/ 	.byte	0x02, 0x4a
	.zero		1
	.zero		1


	//----- nvinfo : EIATTR_EXIT_INSTR_OFFSETS
	.align		4
        /*00c0*/ 	.byte	0x04, 0x1c
        /*00c2*/ 	.short	(.L_31 - .L_30)


	//   ....[0]....
.L_30:
        /*00c4*/ 	.word	0x00000070


	//   ....[1]....
        /*00c8*/ 	.word	0x00001190


	//   ....[2]....
        /*00cc*/ 	.word	0x00001210


	//----- nvinfo : EIATTR_CBANK_PARAM_SIZE
	.align		4
.L_31:
        /*00d0*/ 	.byte	0x03, 0x19
        /*00d2*/ 	.short	0x0040


	//----- nvinfo : EIATTR_PARAM_CBANK
	.align		4
        /*00d4*/ 	.byte	0x04, 0x0a
        /*00d6*/ 	.short	(.L_33 - .L_32)
	.align		4
.L_32:
        /*00d8*/ 	.word	index@(.nv.constant0._Z10svmPredictPfS_PiS_iiiffS0_)
        /*00dc*/ 	.short	0x0380
        /*00de*/ 	.short	0x0040


	//----- nvinfo : EIATTR_SW_WAR
	.align		4
.L_33:
        /*00e0*/ 	.byte	0x04, 0x36
        /*00e2*/ 	.short	(.L_35 - .L_34)
.L_34:
        /*00e4*/ 	.word	0x00000008
.L_35:


//--------------------- .nv.callgraph             --------------------------
	.section	.nv.callgraph,"",@"SHT_CUDA_CALLGRAPH"
	.align	4
	.sectionentsize	8
	.align		4
        /*0000*/ 	.word	0x00000000
	.align		4
        /*0004*/ 	.word	0xffffffff
	.align		4
        /*0008*/ 	.word	0x00000000
	.align		4
        /*000c*/ 	.word	0xfffffffe
	.align		4
        /*0010*/ 	.word	0x00000000
	.align		4
        /*0014*/ 	.word	0xfffffffd
	.align		4
        /*0018*/ 	.word	0x00000000
	.align		4
        /*001c*/ 	.word	0xfffffffc


//--------------------- .text._Z10svmPredictPfS_PiS_iiiffS0_ --------------------------
	.section	.text._Z10svmPredictPfS_PiS_iiiffS0_,"ax",@progbits
	.align	128
        .global         _Z10svmPredictPfS_PiS_iiiffS0_
        .type           _Z10svmPredictPfS_PiS_iiiffS0_,@function
        .size           _Z10svmPredictPfS_PiS_iiiffS0_,(.L_x_11 - _Z10svmPredictPfS_PiS_iiiffS0_)
        .other          _Z10svmPredictPfS_PiS_iiiffS0_,@"STO_CUDA_ENTRY STV_DEFAULT"
_Z10svmPredictPfS_PiS_iiiffS0_:
.text._Z10svmPredictPfS_PiS_iiiffS0_:
[----:B------:R-:W-:Y:S01]  /*0000*/  LDC R1, c[0x0][0x37c] ;  /* 0x0000df00ff017b82 */ /* 0x000fe20000000800 */
[----:B------:R-:W0:Y:S07]  /*0010*/  S2R R3, SR_TID.X ;  /* 0x0000000000037919 */ /* 0x000e2e0000002100 */
[----:B------:R-:W0:Y:S01]  /*0020*/  S2UR UR4, SR_CTAID.X ;  /* 0x00000000000479c3 */ /* 0x000e220000002500 */
[----:B------:R-:W1:Y:S07]  /*0030*/  LDCU UR5, c[0x0][0x3a0] ;  /* 0x00007400ff0577ac */ /* 0x000e6e0008000800 */
[----:B------:R-:W0:Y:S02]  /*0040*/  LDC R0, c[0x0][0x360] ;  /* 0x0000d800ff007b82 */ /* 0x000e240000000800 */
[----:B0-----:R-:W-:-:S05]  /*0050*/  IMAD R0, R0, UR4, R3 ;  /* 0x0000000400007c24 */ /* 0x001fca000f8e0203 */
[----:B-1----:R-:W-:-:S13]  /*0060*/  ISETP.GE.AND P0, PT, R0, UR5, PT ;  /* 0x0000000500007c0c */ /* 0x002fda000bf06270 */
[----:B------:R-:W-:Y:S05]  /*0070*/  @P0 EXIT ;  /* 0x000000000000094d */ /* 0x000fea0003800000 */
[----:B------:R-:W0:Y:S01]  /*0080*/  LDC R4, c[0x0][0x3a4] ;  /* 0x0000e900ff047b82 */ /* 0x000e220000000800 */
[----:B------:R-:W1:Y:S01]  /*0090*/  LDCU.64 UR4, c[0x0][0x358] ;  /* 0x00006b00ff0477ac */ /* 0x000e620008000a00 */
[----:B------:R-:W-:Y:S01]  /*00a0*/  HFMA2 R2, -RZ, RZ, 0, 0 ;  /* 0x00000000ff027431 */ /* 0x000fe200000001ff */
[----:B0-----:R-:W-:-:S13]  /*00b0*/  ISETP.GE.AND P0, PT, R4, 0x1, PT ;  /* 0x000000010400780c */ /* 0x001fda0003f06270 */
[----:B-1----:R-:W-:Y:S05]  /*00c0*/  @!P0 BRA `(.L_x_0) ;  /* 0x0000001000108947 */ /* 0x002fea0003800000 */
[----:B------:R-:W0:Y:S02]  /*00d0*/  LDC R7, c[0x0][0x3a8] ;  /* 0x0000ea00ff077b82 */ /* 0x000e240000000800 */
[----:B0-----:R-:W-:-:S13]  /*00e0*/  ISETP.GE.AND P0, PT, R7, 0x1, PT ;  /* 0x000000010700780c */ /* 0x001fda0003f06270 */
[----:B------:R-:W-:Y:S05]  /*00f0*/  @!P0 BRA `(.L_x_1) ;  /* 0x0000000800548947 */ /* 0x000fea0003800000 */
[C---:B------:R-:W-:Y:S01]  /*0100*/  LOP3.LUT R5, R7.reuse, 0x7ffffff8, RZ, 0xc0, !PT ;  /* 0x7ffffff807057812 */ /* 0x040fe200078ec0ff */
[----:B------:R-:W-:Y:S02]  /*0110*/  HFMA2 R2, -RZ, RZ, 0, 0 ;  /* 0x00000000ff027431 */ /* 0x000fe400000001ff */
[----:B------:R-:W-:Y:S01]  /*0120*/  IMAD R3, R0, R7, RZ ;  /* 0x0000000700037224 */ /* 0x000fe200078e02ff */
[C---:B------:R-:W-:Y:S02]  /*0130*/  LOP3.LUT R4, R7.reuse, 0x7, RZ, 0xc0, !PT ;  /* 0x0000000707047812 */ /* 0x040fe400078ec0ff */
[----:B------:R-:W-:Y:S02]  /*0140*/  LOP3.LUT R6, R7, 0x3, RZ, 0xc0, !PT ;  /* 0x0000000307067812 */ /* 0x000fe400078ec0ff */
[----:B------:R-:W-:Y:S02]  /*0150*/  MOV R7, RZ ;  /* 0x000000ff00077202 */ /* 0x000fe40000000f00 */
[----:B------:R-:W-:-:S07]  /*0160*/  IADD3 R8, PT, PT, -R5, RZ, RZ ;  /* 0x000000ff05087210 */ /* 0x000fce0007ffe1ff */
.L_x_6:
[----:B------:R-:W0:Y:S08]  /*0170*/  LDC.64 R10, c[0x0][0x398] ;  /* 0x0000e600ff0a7b82 */ /* 0x000e300000000a00 */
[----:B------:R-:W1:Y:S01]  /*0180*/  LDC R24, c[0x0][0x3a8] ;  /* 0x0000ea00ff187b82 */ /* 0x000e620000000800 */
[----:B0-----:R-:W-:-:S05]  /*0190*/  IMAD.WIDE.U32 R10, R7, 0x4, R10 ;  /* 0x00000004070a7825 */ /* 0x001fca00078e000a */
[----:B------:R0:W5:Y:S01]  /*01a0*/  LDG.E R9, desc[UR4][R10.64] ;  /* 0x000000040a097981 */ /* 0x000162000c1e1900 */
[----:B------:R-:W-:Y:S02]  /*01b0*/  MOV R22, RZ ;  /* 0x000000ff00167202 */ /* 0x000fe40000000f00 */
[----:B-1----:R-:W-:Y:S01]  /*01c0*/  ISETP.GE.U32.AND P0, PT, R24, 0x8, PT ;  /* 0x000000081800780c */ /* 0x002fe20003f06070 */
[----:B------:R-:W-:Y:S01]  /*01d0*/  IMAD R20, R7, R24, RZ ;  /* 0x0000001807147224 */ /* 0x000fe200078e02ff */
[----:B------:R-:W-:-:S11]  /*01e0*/  MOV R21, RZ ;  /* 0x000000ff00157202 */ /* 0x000fd60000000f00 */
[----:B0-----:R-:W-:Y:S05]  /*01f0*/  @!P0 BRA `(.L_x_2) ;  /* 0x0000000000c08947 */ /* 0x001fea0003800000 */
[----:B------:R-:W0:Y:S01]  /*0200*/  LDC.64 R10, c[0x0][0x388] ;  /* 0x0000e200ff0a7b82 */ /* 0x000e220000000a00 */
[----:B------:R-:W-:Y:S02]  /*0210*/  MOV R22, RZ ;  /* 0x000000ff00167202 */ /* 0x000fe40000000f00 */
[----:B------:R-:W-:Y:S02]  /*0220*/  MOV R15, R3 ;  /* 0x00000003000f7202 */ /* 0x000fe40000000f00 */
[----:B------:R-:W-:Y:S01]  /*0230*/  MOV R14, R8 ;  /* 0x00000008000e7202 */ /* 0x000fe20000000f00 */
[----:B0-----:R-:W-:-:S03]  /*0240*/  IMAD.WIDE.U32 R10, R20, 0x4, R10 ;  /* 0x00000004140a7825 */ /* 0x001fc600078e000a */
[----:B------:R-:W-:-:S04]  /*0250*/  IADD3 R12, P0, PT, R10, 0x10, RZ ;  /* 0x000000100a0c7810 */ /* 0x000fc80007f1e0ff */
[----:B------:R-:W-:-:S09]  /*0260*/  IADD3.X R13, PT, PT, RZ, R11, RZ, P0, !PT ;  /* 0x0000000bff0d7210 */ /* 0x000fd200007fe4ff */
.L_x_3:
[----:B------:R-:W0:Y:S01]  /*0270*/  LDC.64 R10, c[0x0][0x380] ;  /* 0x0000e000ff0a7b82 */ /* 0x000e220000000a00 */
[----:B------:R-:W2:Y:S04]  /*0280*/  LDG.E R17, desc[UR4][R12.64+-0x10] ;  /* 0xfffff0040c117981 */ /* 0x000ea8000c1e1900 */
[----:B------:R-:W3:Y:S04]  /*0290*/  LDG.E R23, desc[UR4][R12.64+-0xc] ;  /* 0xfffff4040c177981 */ /* 0x000ee8000c1e1900 */
[----:B------:R-:W4:Y:S04]  /*02a0*/  LDG.E R21, desc[UR4][R12.64+-0x8] ;  /* 0xfffff8040c157981 */ /* 0x000f28000c1e1900 */
[----:B------:R-:W4:Y:S01]  /*02b0*/  LDG.E R25, desc[UR4][R12.64+0xc] ;  /* 0x00000c040c197981 */ /* 0x000f22000c1e1900 */
[----:B0-----:R-:W-:-:S05]  /*02c0*/  IMAD.WIDE R10, R15, 0x4, R10 ;  /* 0x000000040f0a7825 */ /* 0x001fca00078e020a */
[----:B------:R-:W2:Y:S04]  /*02d0*/  LDG.E R16, desc[UR4][R10.64] ;  /* 0x000000040a107981 */ /* 0x000ea8000c1e1900 */
[----:B------:R-:W3:Y:S04]  /*02e0*/  LDG.E R18, desc[UR4][R10.64+0x4] ;  /* 0x000004040a127981 */ /* 0x000ee8000c1e1900 */
[----:B------:R-:W4:Y:S04]  /*02f0*/  LDG.E R26, desc[UR4][R10.64+0x8] ;  /* 0x000008040a1a7981 */ /* 0x000f28000c1e1900 */
[----:B------:R-:W4:Y:S01]  /*0300*/  LDG.E R28, desc[UR4][R10.64+0x1c] ;  /* 0x00001c040a1c7981 */ /* 0x000f22000c1e1900 */
[----:B--2---:R-:W-:-:S03]  /*0310*/  FADD R19, R16, -R17 ;  /* 0x8000001110137221 */ /* 0x004fc60000000000 */
[----:B------:R-:W2:Y:S01]  /*0320*/  LDG.E R16, desc[UR4][R12.64+-0x4] ;  /* 0xfffffc040c107981 */ /* 0x000ea2000c1e1900 */
[----:B------:R-:W-:-:S03]  /*0330*/  FFMA R22, R19, R19, R22 ;  /* 0x0000001313167223 */ /* 0x000fc60000000016 */
[----:B------:R-:W2:Y:S01]  /*0340*/  LDG.E R17, desc[UR4][R10.64+0xc] ;  /* 0x00000c040a117981 */ /* 0x000ea2000c1e1900 */
[----:B---3--:R-:W-:Y:S01]  /*0350*/  FADD R23, R18, -R23 ;  /* 0x8000001712177221 */ /* 0x008fe20000000000 */
[----:B----4-:R-:W-:Y:S02]  /*0360*/  FADD R26, R26, -R21 ;  /* 0x800000151a1a7221 */ /* 0x010fe40000000000 */
[----:B------:R-:W3:Y:S01]  /*0370*/  LDG.E R18, desc[UR4][R12.64] ;  /* 0x000000040c127981 */ /* 0x000ee2000c1e1900 */
[----:B------:R-:W-:-:S03]  /*0380*/  FFMA R23, R23, R23, R22 ;  /* 0x0000001717177223 */ /* 0x000fc60000000016 */
[----:B------:R-:W3:Y:S01]  /*0390*/  LDG.E R19, desc[UR4][R10.64+0x10] ;  /* 0x000010040a137981 */ /* 0x000ee2000c1e1900 */
[----:B------:R-:W-:-:S03]  /*03a0*/  FFMA R27, R26, R26, R23 ;  /* 0x0000001a1a1b7223 */ /* 0x000fc60000000017 */
[----:B------:R-:W4:Y:S04]  /*03b0*/  LDG.E R21, desc[UR4][R12.64+0x4] ;  /* 0x000004040c157981 */ /* 0x000f28000c1e1900 */
[----:B------:R-:W4:Y:S04]  /*03c0*/  LDG.E R22, desc[UR4][R10.64+0x14] ;  /* 0x000014040a167981 */ /* 0x000f28000c1e1900 */
[----:B------:R0:W4:Y:S04]  /*03d0*/  LDG.E R23, desc[UR4][R12.64+0x8] ;  /* 0x000008040c177981 */ /* 0x000128000c1e1900 */
[----:B------:R-:W4:Y:S01]  /*03e0*/  LDG.E R26, desc[UR4][R10.64+0x18] ;  /* 0x000018040a1a7981 */ /* 0x000f22000c1e1900 */
[----:B------:R-:W-:-:S04]  /*03f0*/  IADD3 R14, PT, PT, R14, 0x8, RZ ;  /* 0x000000080e0e7810 */ /* 0x000fc80007ffe0ff */
[----:B------:R-:W-:Y:S01]  /*0400*/  ISETP.NE.AND P0, PT, R14, RZ, PT ;  /* 0x000000ff0e00720c */ /* 0x000fe20003f05270 */
[----:B------:R-:W-:Y:S01]  /*0410*/  FADD R28, R28, -R25 ;  /* 0x800000191c1c7221 */ /* 0x000fe20000000000 */
[----:B0-----:R-:W-:Y:S02]  /*0420*/  IADD3 R12, P1, PT, R12, 0x20, RZ ;  /* 0x000000200c0c7810 */ /* 0x001fe40007f3e0ff */
[----:B------:R-:W-:Y:S02]  /*0430*/  IADD3 R15, PT, PT, R15, 0x8, RZ ;  /* 0x000000080f0f7810 */ /* 0x000fe40007ffe0ff */
[----:B------:R-:W-:Y:S01]  /*0440*/  IADD3.X R13, PT, PT, RZ, R13, RZ, P1, !PT ;  /* 0x0000000dff0d7210 */ /* 0x000fe20000ffe4ff */
[----:B--2---:R-:W-:-:S04]  /*0450*/  FADD R16, R17, -R16 ;  /* 0x8000001011107221 */ /* 0x004fc80000000000 */
[----:B------:R-:W-:Y:S01]  /*0460*/  FFMA R27, R16, R16, R27 ;  /* 0x00000010101b7223 */ /* 0x000fe2000000001b */
[----:B---3--:R-:W-:-:S04]  /*0470*/  FADD R18, R19, -R18 ;  /* 0x8000001213127221 */ /* 0x008fc80000000000 */
[----:B------:R-:W-:Y:S01]  /*0480*/  FFMA R27, R18, R18, R27 ;  /* 0x00000012121b7223 */ /* 0x000fe2000000001b */
[----:B----4-:R-:W-:-:S04]  /*0490*/  FADD R22, R22, -R21 ;  /* 0x8000001516167221 */ /* 0x010fc80000000000 */
[----:B------:R-:W-:Y:S01]  /*04a0*/  FFMA R27, R22, R22, R27 ;  /* 0x00000016161b7223 */ /* 0x000fe2000000001b */
[----:B------:R-:W-:-:S04]  /*04b0*/  FADD R26, R26, -R23 ;  /* 0x800000171a1a7221 */ /* 0x000fc80000000000 */
[----:B------:R-:W-:-:S04]  /*04c0*/  FFMA R27, R26, R26, R27 ;  /* 0x0000001a1a1b7223 */ /* 0x000fc8000000001b */
[----:B------:R-:W-:Y:S01]  /*04d0*/  FFMA R22, R28, R28, R27 ;  /* 0x0000001c1c167223 */ /* 0x000fe2000000001b */
[----:B------:R-:W-:Y:S06]  /*04e0*/  @P0 BRA `(.L_x_3) ;  /* 0xfffffffc00600947 */ /* 0x000fec000383ffff */
[----:B------:R-:W-:-:S07]  /*04f0*/  MOV R21, R5 ;  /* 0x0000000500157202 */ /* 0x000fce0000000f00 */
.L_x_2:
[----:B------:R-:W-:-:S13]  /*0500*/  ISETP.NE.AND P0, PT, R4, RZ, PT ;  /* 0x000000ff0400720c */ /* 0x000fda0003f05270 */
[----:B------:R-:W-:Y:S05]  /*0510*/  @!P0 BRA `(.L_x_4) ;  /* 0x0000000400048947 */ /* 0x000fea0003800000 */
[----:B------:R-:W-:Y:S02]  /*0520*/  IADD3 R10, PT, PT, R4, -0x1, RZ ;  /* 0xffffffff040a7810 */ /* 0x000fe40007ffe0ff */
[----:B------:R-:W-:Y:S02]  /*0530*/  ISETP.NE.AND P0, PT, R6, RZ, PT ;  /* 0x000000ff0600720c */ /* 0x000fe40003f05270 */
[----:B------:R-:W-:-:S13]  /*0540*/  ISETP.GE.U32.AND P1, PT, R10, 0x3, PT ;  /* 0x000000030a00780c */ /* 0x000fda0003f26070 */
[----:B------:R-:W-:Y:S05]  /*0550*/  @!P1 BRA `(.L_x_5) ;  /* 0x0000000000709947 */ /* 0x000fea0003800000 */
[----:B------:R-:W0:Y:S01]  /*0560*/  LDC.64 R14, c[0x0][0x380] ;  /* 0x0000e000ff0e7b82 */ /* 0x000e220000000a00 */
[-C--:B------:R-:W-:Y:S02]  /*0570*/  IADD3 R17, PT, PT, R3, R21.reuse, RZ ;  /* 0x0000001503117210 */ /* 0x080fe40007ffe0ff */
[CC--:B------:R-:W-:Y:S02]  /*0580*/  IADD3 R19, PT, PT, R20.reuse, R21.reuse, RZ ;  /* 0x0000001514137210 */ /* 0x0c0fe40007ffe0ff */
[----:B------:R-:W-:-:S03]  /*0590*/  IADD3 R16, P1, PT, R20, R21, RZ ;  /* 0x0000001514107210 */ /* 0x000fc60007f3e0ff */
[----:B------:R-:W1:Y:S08]  /*05a0*/  LDC.64 R12, c[0x0][0x388] ;  /* 0x0000e200ff0c7b82 */ /* 0x000e700000000a00 */
[----:B------:R-:W2:Y:S01]  /*05b0*/  LDC.64 R10, c[0x0][0x388] ;  /* 0x0000e200ff0a7b82 */ /* 0x000ea20000000a00 */
[----:B0-----:R-:W-:Y:S01]  /*05c0*/  IMAD.WIDE R14, R17, 0x4, R14 ;  /* 0x00000004110e7825 */ /* 0x001fe200078e020e */
[----:B------:R-:W-:-:S04]  /*05d0*/  IADD3.X R17, PT, PT, RZ, RZ, RZ, P1, !PT ;  /* 0x000000ffff117210 */ /* 0x000fc80000ffe4ff */
[----:B------:R-:W3:Y:S01]  /*05e0*/  LDG.E R18, desc[UR4][R14.64+0x4] ;  /* 0x000004040e127981 */ /* 0x000ee2000c1e1900 */
[----:B-1----:R-:W-:-:S03]  /*05f0*/  IMAD.WIDE.U32 R12, R19, 0x4, R12 ;  /* 0x00000004130c7825 */ /* 0x002fc600078e000c */
[----:B------:R-:W4:Y:S04]  /*0600*/  LDG.E R23, desc[UR4][R14.64+0x8] ;  /* 0x000008040e177981 */ /* 0x000f28000c1e1900 */
[----:B------:R-:W4:Y:S01]  /*0610*/  LDG.E R25, desc[UR4][R14.64+0xc] ;  /* 0x00000c040e197981 */ /* 0x000f22000c1e1900 */
[----:B--2---:R-:W-:-:S03]  /*0620*/  LEA R10, P1, R16, R10, 0x2 ;  /* 0x0000000a100a7211 */ /* 0x004fc600078210ff */
[----:B------:R-:W2:Y:S01]  /*0630*/  LDG.E R13, desc[UR4][R12.64] ;  /* 0x000000040c0d7981 */ /* 0x000ea2000c1e1900 */
[----:B------:R-:W-:-:S03]  /*0640*/  LEA.HI.X R11, R16, R11, R17, 0x2, P1 ;  /* 0x0000000b100b7211 */ /* 0x000fc600008f1411 */
[----:B------:R-:W2:Y:S04]  /*0650*/  LDG.E R16, desc[UR4][R14.64] ;  /* 0x000000040e107981 */ /* 0x000ea8000c1e1900 */
[----:B------:R-:W3:Y:S04]  /*0660*/  LDG.E R19, desc[UR4][R10.64+0x4] ;  /* 0x000004040a137981 */ /* 0x000ee8000c1e1900 */
[----:B------:R-:W4:Y:S04]  /*0670*/  LDG.E R26, desc[UR4][R10.64+0x8] ;  /* 0x000008040a1a7981 */ /* 0x000f28000c1e1900 */
[----:B------:R-:W4:Y:S01]  /*0680*/  LDG.E R28, desc[UR4][R10.64+0xc] ;  /* 0x00000c040a1c7981 */ /* 0x000f22000c1e1900 */
[----:B------:R-:W-:Y:S01]  /*0690*/  IADD3 R21, PT, PT, R21, 0x4, RZ ;  /* 0x0000000415157810 */ /* 0x000fe20007ffe0ff */
[----:B--2---:R-:W-:-:S04]  /*06a0*/  FADD R17, R16, -R13 ;  /* 0x8000000d10117221 */ /* 0x004fc80000000000 */
[----:B------:R-:W-:Y:S01]  /*06b0*/  FFMA R17, R17, R17, R22 ;  /* 0x0000001111117223 */ /* 0x000fe20000000016 */
[----:B---3--:R-:W-:Y:S01]  /*06c0*/  FADD R18, R18, -R19 ;  /* 0x8000001312127221 */ /* 0x008fe20000000000 */
[----:B----4-:R-:W-:-:S03]  /*06d0*/  FADD R26, R23, -R26 ;  /* 0x8000001a171a7221 */ /* 0x010fc60000000000 */
[----:B------:R-:W-:Y:S01]  /*06e0*/  FFMA R17, R18, R18, R17 ;  /* 0x0000001212117223 */ /* 0x000fe20000000011 */
[----:B------:R-:W-:-:S03]  /*06f0*/  FADD R28, R25, -R28 ;  /* 0x8000001c191c7221 */ /* 0x000fc60000000000 */
[----:B------:R-:W-:-:S04]  /*0700*/  FFMA R17, R26, R26, R17 ;  /* 0x0000001a1a117223 */ /* 0x000fc80000000011 */
[----:B------:R-:W-:-:S07]  /*0710*/  FFMA R22, R28, R28, R17 ;  /* 0x0000001c1c167223 */ /* 0x000fce0000000011 */
.L_x_5:
[----:B------:R-:W-:Y:S05]  /*0720*/  @!P0 BRA `(.L_x_4) ;  /* 0x0000000000808947 */ /* 0x000fea0003800000 */
[----:B------:R-:W-:Y:S01]  /*0730*/  ISETP.NE.AND P1, PT, R6, 0x1, PT ;  /* 0x000000010600780c */ /* 0x000fe20003f25270 */
[----:B------:R-:W0:Y:S01]  /*0740*/  LDC.64 R12, c[0x0][0x388] ;  /* 0x0000e200ff0c7b82 */ /* 0x000e220000000a00 */
[----:B------:R-:W-:-:S07]  /*0750*/  LOP3.LUT P0, RZ, R24, 0x1, RZ, 0xc0, !PT ;  /* 0x0000000118ff7812 */ /* 0x000fce000780c0ff */
[----:B------:R-:W1:Y:S04]  /*0760*/  LDC.64 R14, c[0x0][0x380] ;  /* 0x0000e000ff0e7b82 */ /* 0x000e680000000a00 */
[CC--:B------:R-:W-:Y:S02]  /*0770*/  @P1 IADD3 R23, P2, PT, R20.reuse, R21.reuse, RZ ;  /* 0x0000001514171210 */ /* 0x0c0fe40007f5e0ff */
[----:B------:R-:W-:Y:S02]  /*0780*/  @P1 IADD3 R25, PT, PT, R20, R21, RZ ;  /* 0x0000001514191210 */ /* 0x000fe40007ffe0ff */
[----:B------:R-:W2:Y:S01]  /*0790*/  @P1 LDC.64 R10, c[0x0][0x388] ;  /* 0x0000e200ff0a1b82 */ /* 0x000ea20000000a00 */
[----:B------:R-:W-:-:S07]  /*07a0*/  @P1 IADD3.X R24, PT, PT, RZ, RZ, RZ, P2, !PT ;  /* 0x000000ffff181210 */ /* 0x000fce00017fe4ff */
[----:B------:R-:W3:Y:S01]  /*07b0*/  LDC.64 R16, c[0x0][0x380] ;  /* 0x0000e000ff107b82 */ /* 0x000ee20000000a00 */
[----:B0-----:R-:W-:-:S06]  /*07c0*/  @P1 IMAD.WIDE.U32 R12, R25, 0x4, R12 ;  /* 0x00000004190c1825 */ /* 0x001fcc00078e000c */
[----:B------:R-:W4:Y:S01]  /*07d0*/  @P1 LDG.E R13, desc[UR4][R12.64] ;  /* 0x000000040c0d1981 */ /* 0x000f22000c1e1900 */
[----:B------:R-:W0:Y:S01]  /*07e0*/  LDC.64 R18, c[0x0][0x388] ;  /* 0x0000e200ff127b82 */ /* 0x000e220000000a00 */
[----:B--2---:R-:W-:-:S04]  /*07f0*/  @P1 LEA R10, P2, R23, R10, 0x2 ;  /* 0x0000000a170a1211 */ /* 0x004fc800078410ff */
[----:B------:R-:W-:Y:S02]  /*0800*/  @P1 LEA.HI.X R11, R23, R11, R24, 0x2, P2 ;  /* 0x0000000b170b1211 */ /* 0x000fe400010f1418 */
[----:B------:R-:W-:Y:S02]  /*0810*/  @P1 IADD3 R23, PT, PT, R3, R21, RZ ;  /* 0x0000001503171210 */ /* 0x000fe40007ffe0ff */
[----:B------:R-:W-:Y:S01]  /*0820*/  @P1 IADD3 R21, PT, PT, R21, 0x2, RZ ;  /* 0x0000000215151810 */ /* 0x000fe20007ffe0ff */
[----:B------:R-:W2:Y:S02]  /*0830*/  @P1 LDG.E R10, desc[UR4][R10.64+0x4] ;  /* 0x000004040a0a1981 */ /* 0x000ea4000c1e1900 */
[----:B-1----:R-:W-:Y:S01]  /*0840*/  @P1 IMAD.WIDE R14, R23, 0x4, R14 ;  /* 0x00000004170e1825 */ /* 0x002fe200078e020e */
[-C--:B------:R-:W-:Y:S02]  /*0850*/  @P0 IADD3 R23, PT, PT, R20, R21.reuse, RZ ;  /* 0x0000001514170210 */ /* 0x080fe40007ffe0ff */
[----:B------:R-:W-:-:S02]  /*0860*/  @P0 IADD3 R21, PT, PT, R3, R21, RZ ;  /* 0x0000001503150210 */ /* 0x000fc40007ffe0ff */
[----:B------:R-:W4:Y:S01]  /*0870*/  @P1 LDG.E R20, desc[UR4][R14.64] ;  /* 0x000000040e141981 */ /* 0x000f22000c1e1900 */
[----:B0-----:R-:W-:-:S03]  /*0880*/  @P0 IMAD.WIDE.U32 R18, R23, 0x4, R18 ;  /* 0x0000000417120825 */ /* 0x001fc600078e0012 */
[----:B------:R-:W2:Y:S01]  /*0890*/  @P1 LDG.E R23, desc[UR4][R14.64+0x4] ;  /* 0x000004040e171981 */ /* 0x000ea2000c1e1900 */
[----:B---3--:R-:W-:-:S03]  /*08a0*/  @P0 IMAD.WIDE R16, R21, 0x4, R16 ;  /* 0x0000000415100825 */ /* 0x008fc600078e0210 */
[----:B------:R-:W3:Y:S04]  /*08b0*/  @P0 LDG.E R19, desc[UR4][R18.64] ;  /* 0x0000000412130981 */ /* 0x000ee8000c1e1900 */
[----:B------:R-:W3:Y:S01]  /*08c0*/  @P0 LDG.E R16, desc[UR4][R16.64] ;  /* 0x0000000410100981 */ /* 0x000ee2000c1e1900 */
[----:B----4-:R-:W-:Y:S01]  /*08d0*/  @P1 FADD R21, R20, -R13 ;  /* 0x8000000d14151221 */ /* 0x010fe20000000000 */
[----:B--2---:R-:W-:-:S03]  /*08e0*/  @P1 FADD R20, R23, -R10 ;  /* 0x8000000a17141221 */ /* 0x004fc60000000000 */
[----:B------:R-:W-:-:S04]  /*08f0*/  @P1 FFMA R21, R21, R21, R22 ;  /* 0x0000001515151223 */ /* 0x000fc80000000016 */
[----:B------:R-:W-:Y:S01]  /*0900*/  @P1 FFMA R22, R20, R20, R21 ;  /* 0x0000001414161223 */ /* 0x000fe20000000015 */
[----:B---3--:R-:W-:-:S04]  /*0910*/  @P0 FADD R11, R16, -R19 ;  /* 0x80000013100b0221 */ /* 0x008fc80000000000 */
[----:B------:R-:W-:-:S07]  /*0920*/  @P0 FFMA R22, R11, R11, R22 ;  /* 0x0000000b0b160223 */ /* 0x000fce0000000016 */
.L_x_4:
[----:B------:R-:W0:Y:S01]  /*0930*/  LDCU UR6, c[0x0][0x3ac] ;  /* 0x00007580ff0677ac */ /* 0x000e220008000800 */
[----:B------:R-:W-:Y:S01]  /*0940*/  HFMA2 R11, -RZ, RZ, 0.96630859375, -0.0022525787353515625 ;  /* 0x3bbb989dff0b7431 */ /* 0x000fe200000001ff */
[----:B------:R-:W-:Y:S02]  /*0950*/  MOV R13, 0x437c0000 ;  /* 0x437c0000000d7802 */ /* 0x000fe40000000f00 */
[----:B------:R-:W-:Y:S01]  /*0960*/  IADD3 R7, PT, PT, R7, 0x1, RZ ;  /* 0x0000000107077810 */ /* 0x000fe20007ffe0ff */
[----:B0-----:R-:W-:Y:S01]  /*0970*/  FMUL R22, R22, -UR6 ;  /* 0x8000000616167c20 */ /* 0x001fe20008400000 */
[----:B------:R-:W0:Y:S03]  /*0980*/  LDCU UR6, c[0x0][0x3a4] ;  /* 0x00007480ff0677ac */ /* 0x000e260008000800 */
[----:B------:R-:W-:-:S04]  /*0990*/  FFMA.SAT R10, R22, R11, 0.5 ;  /* 0x3f000000160a7423 */ /* 0x000fc8000000200b */
[----:B------:R-:W-:-:S04]  /*09a0*/  FFMA.RM R10, R10, R13, 12582913 ;  /* 0x4b4000010a0a7423 */ /* 0x000fc8000000400d */
[C---:B------:R-:W-:Y:S01]  /*09b0*/  FADD R11, R10.reuse, -12583039 ;  /* 0xcb40007f0a0b7421 */ /* 0x040fe20000000000 */
[----:B------:R-:W-:-:S03]  /*09c0*/  SHF.L.U32 R10, R10, 0x17, RZ ;  /* 0x000000170a0a7819 */ /* 0x000fc600000006ff */
[----:B------:R-:W-:Y:S01]  /*09d0*/  FFMA R11, R22, 1.4426950216293334961, -R11 ;  /* 0x3fb8aa3b160b7823 */ /* 0x000fe2000000080b */
[----:B0-----:R-:W-:-:S03]  /*09e0*/  ISETP.NE.AND P0, PT, R7, UR6, PT ;  /* 0x0000000607007c0c */ /* 0x001fc6000bf05270 */
[----:B------:R-:W-:-:S06]  /*09f0*/  FFMA R11, R22, 1.925963033500011079e-08, R11 ;  /* 0x32a57060160b7823 */ /* 0x000fcc000000000b */
[----:B------:R-:W0:Y:S02]  /*0a00*/  MUFU.EX2 R11, R11 ;  /* 0x0000000b000b7308 */ /* 0x000e240000000800 */
[----:B0-----:R-:W-:-:S04]  /*0a10*/  FMUL R10, R10, R11 ;  /* 0x0000000b0a0a7220 */ /* 0x001fc80000400000 */
[----:B-----5:R-:W-:Y:S01]  /*0a20*/  FFMA R2, R9, R10, R2 ;  /* 0x0000000a09027223 */ /* 0x020fe20000000002 */
[----:B------:R-:W-:Y:S06]  /*0a30*/  @!P0 BRA `(.L_x_0) ;  /* 0x0000000400b48947 */ /* 0x000fec0003800000 */
[----:B------:R-:W-:Y:S05]  /*0a40*/  BRA `(.L_x_6) ;  /* 0xfffffff400c87947 */ /* 0x000fea000383ffff */
.L_x_1:
[C---:B------:R-:W-:Y:S02]  /*0a50*/  ISETP.GE.U32.AND P0, PT, R4.reuse, 0x8, PT ;  /* 0x000000080400780c */ /* 0x040fe40003f06070 */
[----:B------:R-:W-:Y:S02]  /*0a60*/  CS2R R2, SRZ ;  /* 0x0000000000027805 */ /* 0x000fe4000001ff00 */
[----:B------:R-:W-:-:S04]  /*0a70*/  LOP3.LUT R10, R4, 0x7, RZ, 0xc0, !PT ;  /* 0x00000007040a7812 */ /* 0x000fc800078ec0ff */
[----:B------:R-:W-:-:S05]  /*0a80*/  ISETP.NE.AND P1, PT, R10, RZ, PT ;  /* 0x000000ff0a00720c */ /* 0x000fca0003f25270 */
[----:B------:R-:W-:Y:S08]  /*0a90*/  @!P0 BRA `(.L_x_7) ;  /* 0x0000000000908947 */ /* 0x000ff00003800000 */
[----:B------:R-:W0:Y:S01]  /*0aa0*/  LDCU UR6, c[0x0][0x3ac] ;  /* 0x00007580ff0677ac */ /* 0x000e220008000800 */
[----:B------:R-:W-:Y:S01]  /*0ab0*/  HFMA2 R3, -RZ, RZ, 0.96630859375, -0.0022525787353515625 ;  /* 0x3bbb989dff037431 */ /* 0x000fe200000001ff */
[----:B------:R-:W-:Y:S01]  /*0ac0*/  MOV R6, 0x437c0000 ;  /* 0x437c000000067802 */ /* 0x000fe20000000f00 */
[----:B------:R-:W-:Y:S02]  /*0ad0*/  HFMA2 R8, -RZ, RZ, 0, 0 ;  /* 0x00000000ff087431 */ /* 0x000fe400000001ff */
[----:B0-----:R-:W-:-:S04]  /*0ae0*/  FMUL R2, RZ, -UR6 ;  /* 0x80000006ff027c20 */ /* 0x001fc80008400000 */
[----:B------:R-:W-:-:S04]  /*0af0*/  FFMA.SAT R3, R2, R3, 0.5 ;  /* 0x3f00000002037423 */ /* 0x000fc80000002003 */
[----:B------:R-:W-:-:S04]  /*0b00*/  FFMA.RM R3, R3, R6, 12582913 ;  /* 0x4b40000103037423 */ /* 0x000fc80000004006 */
[----:B------:R-:W-:-:S04]  /*0b10*/  FADD R5, R3, -12583039 ;  /* 0xcb40007f03057421 */ /* 0x000fc80000000000 */
[----:B------:R-:W-:-:S04]  /*0b20*/  FFMA R5, R2, 1.4426950216293334961, -R5 ;  /* 0x3fb8aa3b02057823 */ /* 0x000fc80000000805 */
[----:B------:R-:W-:Y:S01]  /*0b30*/  FFMA R5, R2, 1.925963033500011079e-08, R5 ;  /* 0x32a5706002057823 */ /* 0x000fe20000000005 */
[----:B------:R-:W-:Y:S02]  /*0b40*/  SHF.L.U32 R2, R3, 0x17, RZ ;  /* 0x0000001703027819 */ /* 0x000fe400000006ff */
[----:B------:R-:W-:-:S03]  /*0b50*/  LOP3.LUT R3, R4, 0x7ffffff8, RZ, 0xc0, !PT ;  /* 0x7ffffff804037812 */ /* 0x000fc600078ec0ff */
[----:B------:R-:W0:Y:S02]  /*0b60*/  MUFU.EX2 R5, R5 ;  /* 0x0000000500057308 */ /* 0x000e240000000800 */
[----:B0-----:R-:W-:Y:S01]  /*0b70*/  FMUL R9, R2, R5 ;  /* 0x0000000502097220 */ /* 0x001fe20000400000 */
[----:B------:R-:W-:-:S07]  /*0b80*/  MOV R2, RZ ;  /* 0x000000ff00027202 */ /* 0x000fce0000000f00 */
.L_x_8:
[----:B------:R-:W0:Y:S02]  /*0b90*/  LDC.64 R6, c[0x0][0x398] ;  /* 0x0000e600ff067b82 */ /* 0x000e240000000a00 */
[----:B0-----:R-:W-:-:S05]  /*0ba0*/  IMAD.WIDE.U32 R6, R8, 0x4, R6 ;  /* 0x0000000408067825 */ /* 0x001fca00078e0006 */
[----:B------:R-:W2:Y:S04]  /*0bb0*/  LDG.E R5, desc[UR4][R6.64] ;  /* 0x0000000406057981 */ /* 0x000ea8000c1e1900 */
[----:B------:R-:W3:Y:S04]  /*0bc0*/  LDG.E R11, desc[UR4][R6.64+0x4] ;  /* 0x00000404060b7981 */ /* 0x000ee8000c1e1900 */
[----:B------:R-:W4:Y:S04]  /*0bd0*/  LDG.E R13, desc[UR4][R6.64+0x8] ;  /* 0x00000804060d7981 */ /* 0x000f28000c1e1900 */
[----:B------:R-:W5:Y:S04]  /*0be0*/  LDG.E R15, desc[UR4][R6.64+0xc] ;  /* 0x00000c04060f7981 */ /* 0x000f68000c1e1900 */
[----:B------:R-:W5:Y:S04]  /*0bf0*/  LDG.E R17, desc[UR4][R6.64+0x10] ;  /* 0x0000100406117981 */ /* 0x000f68000c1e1900 */
[----:B------:R-:W5:Y:S04]  /*0c00*/  LDG.E R19, desc[UR4][R6.64+0x14] ;  /* 0x0000140406137981 */ /* 0x000f68000c1e1900 */
[----:B------:R-:W5:Y:S04]  /*0c10*/  LDG.E R21, desc[UR4][R6.64+0x18] ;  /* 0x0000180406157981 */ /* 0x000f68000c1e1900 */
[----:B------:R-:W5:Y:S01]  /*0c20*/  LDG.E R23, desc[UR4][R6.64+0x1c] ;  /* 0x00001c0406177981 */ /* 0x000f62000c1e1900 */
[----:B------:R-:W-:-:S04]  /*0c30*/  IADD3 R8, PT, PT, R8, 0x8, RZ ;  /* 0x0000000808087810 */ /* 0x000fc80007ffe0ff */
[----:B------:R-:W-:Y:S01]  /*0c40*/  ISETP.NE.AND P0, PT, R8, R3, PT ;  /* 0x000000030800720c */ /* 0x000fe20003f05270 */
[----:B--2---:R-:W-:-:S04]  /*0c50*/  FFMA R2, R9, R5, R2 ;  /* 0x0000000509027223 */ /* 0x004fc80000000002 */
[----:B---3--:R-:W-:-:S04]  /*0c60*/  FFMA R2, R9, R11, R2 ;  /* 0x0000000b09027223 */ /* 0x008fc80000000002 */
[----:B----4-:R-:W-:-:S04]  /*0c70*/  FFMA R2, R9, R13, R2 ;  /* 0x0000000d09027223 */ /* 0x010fc80000000002 */
[----:B-----5:R-:W-:-:S04]  /*0c80*/  FFMA R2, R9, R15, R2 ;  /* 0x0000000f09027223 */ /* 0x020fc80000000002 */
[----:B------:R-:W-:-:S04]  /*0c90*/  FFMA R2, R9, R17, R2 ;  /* 0x0000001109027223 */ /* 0x000fc80000000002 */
[----:B------:R-:W-:-:S04]  /*0ca0*/  FFMA R2, R9, R19, R2 ;  /* 0x0000001309027223 */ /* 0x000fc80000000002 */
[----:B------:R-:W-:-:S04]  /*0cb0*/  FFMA R2, R9, R21, R2 ;  /* 0x0000001509027223 */ /* 0x000fc80000000002 */
[----:B------:R-:W-:Y:S01]  /*0cc0*/  FFMA R2, R9, R23, R2 ;  /* 0x0000001709027223 */ /* 0x000fe20000000002 */
[----:B------:R-:W-:Y:S06]  /*0cd0*/  @P0 BRA `(.L_x_8) ;  /* 0xfffffffc00ac0947 */ /* 0x000fec000383ffff */
.L_x_7:
[----:B------:R-:W-:Y:S05]  /*0ce0*/  @!P1 BRA `(.L_x_0) ;  /* 0x0000000400089947 */ /* 0x000fea0003800000 */
[----:B------:R-:W-:Y:S02]  /*0cf0*/  ISETP.GE.U32.AND P0, PT, R10, 0x4, PT ;  /* 0x000000040a00780c */ /* 0x000fe40003f06070 */
[----:B------:R-:W-:-:S04]  /*0d00*/  LOP3.LUT R13, R4, 0x3, RZ, 0xc0, !PT ;  /* 0x00000003040d7812 */ /* 0x000fc800078ec0ff */
[----:B------:R-:W-:-:S07]  /*0d10*/  ISETP.NE.AND P1, PT, R13, RZ, PT ;  /* 0x000000ff0d00720c */ /* 0x000fce0003f25270 */
[----:B------:R-:W-:Y:S06]  /*0d20*/  @!P0 BRA `(.L_x_9) ;  /* 0x00000000005c8947 */ /* 0x000fec0003800000 */
[----:B------:R-:W0:Y:S01]  /*0d30*/  LDC.64 R6, c[0x0][0x398] ;  /* 0x0000e600ff067b82 */ /* 0x000e220000000a00 */
[----:B------:R-:W1:Y:S01]  /*0d40*/  LDCU UR6, c[0x0][0x3ac] ;  /* 0x00007580ff0677ac */ /* 0x000e620008000800 */
[----:B0-----:R-:W-:-:S05]  /*0d50*/  IMAD.WIDE.U32 R6, R3, 0x4, R6 ;  /* 0x0000000403067825 */ /* 0x001fca00078e0006 */
[----:B------:R-:W2:Y:S04]  /*0d60*/  LDG.E R5, desc[UR4][R6.64] ;  /* 0x0000000406057981 */ /* 0x000ea8000c1e1900 */
[----:B------:R-:W3:Y:S04]  /*0d70*/  LDG.E R8, desc[UR4][R6.64+0x4] ;  /* 0x0000040406087981 */ /* 0x000ee8000c1e1900 */
[----:B------:R-:W4:Y:S04]  /*0d80*/  LDG.E R10, desc[UR4][R6.64+0x8] ;  /* 0x00000804060a7981 */ /* 0x000f28000c1e1900 */
[----:B------:R-:W5:Y:S01]  /*0d90*/  LDG.E R12, desc[UR4][R6.64+0xc] ;  /* 0x00000c04060c7981 */ /* 0x000f62000c1e1900 */
[----:B------:R-:W-:-:S02]  /*0da0*/  HFMA2 R14, -RZ, RZ, 0.96630859375, -0.0022525787353515625 ;  /* 0x3bbb989dff0e7431 */ /* 0x000fc400000001ff */
[----:B-1----:R-:W-:Y:S01]  /*0db0*/  FMUL R9, RZ, -UR6 ;  /* 0x80000006ff097c20 */ /* 0x002fe20008400000 */
[----:B------:R-:W-:Y:S02]  /*0dc0*/  MOV R11, 0x437c0000 ;  /* 0x437c0000000b7802 */ /* 0x000fe40000000f00 */
[----:B------:R-:W-:Y:S01]  /*0dd0*/  IADD3 R3, PT, PT, R3, 0x4, RZ ;  /* 0x0000000403037810 */ /* 0x000fe20007ffe0ff */
[----:B------:R-:W-:-:S04]  /*0de0*/  FFMA.SAT R14, R9, R14, 0.5 ;  /* 0x3f000000090e7423 */ /* 0x000fc8000000200e */
[----:B------:R-:W-:-:S04]  /*0df0*/  FFMA.RM R11, R14, R11, 12582913 ;  /* 0x4b4000010e0b7423 */ /* 0x000fc8000000400b */
[C---:B------:R-:W-:Y:S01]  /*0e00*/  FADD R14, R11.reuse, -12583039 ;  /* 0xcb40007f0b0e7421 */ /* 0x040fe20000000000 */
[----:B------:R-:W-:-:S03]  /*0e10*/  SHF.L.U32 R11, R11, 0x17, RZ ;  /* 0x000000170b0b7819 */ /* 0x000fc600000006ff */
[----:B------:R-:W-:-:S04]  /*0e20*/  FFMA R14, R9, 1.4426950216293334961, -R14 ;  /* 0x3fb8aa3b090e7823 */ /* 0x000fc8000000080e */
[----:B------:R-:W-:-:S06]  /*0e30*/  FFMA R14, R9, 1.925963033500011079e-08, R14 ;  /* 0x32a57060090e7823 */ /* 0x000fcc000000000e */
[----:B------:R-:W0:Y:S02]  /*0e40*/  MUFU.EX2 R14, R14 ;  /* 0x0000000e000e7308 */ /* 0x000e240000000800 */
[----:B0-----:R-:W-:-:S04]  /*0e50*/  FMUL R11, R11, R14 ;  /* 0x0000000e0b0b7220 */ /* 0x001fc80000400000 */
[----:B--2---:R-:W-:-:S04]  /*0e60*/  FFMA R5, R11, R5, R2 ;  /* 0x000000050b057223 */ /* 0x004fc80000000002 */
[----:B---3--:R-:W-:-:S04]  /*0e70*/  FFMA R5, R11, R8, R5 ;  /* 0x000000080b057223 */ /* 0x008fc80000000005 */
[----:B----4-:R-:W-:-:S04]  /*0e80*/  FFMA R5, R11, R10, R5 ;  /* 0x0000000a0b057223 */ /* 0x010fc80000000005 */
[----:B-----5:R-:W-:-:S07]  /*0e90*/  FFMA R2, R11, R12, R5 ;  /* 0x0000000c0b027223 */ /* 0x020fce0000000005 */
.L_x_9:
[----:B------:R-:W-:Y:S05]  /*0ea0*/  @!P1 BRA `(.L_x_0) ;  /* 0x0000000000989947 */ /* 0x000fea0003800000 */
[----:B------:R-:W-:Y:S02]  /*0eb0*/  ISETP.NE.AND P0, PT, R13, 0x1, PT ;  /* 0x000000010d00780c */ /* 0x000fe40003f05270 */
[----:B------:R-:W-:-:S04]  /*0ec0*/  LOP3.LUT R4, R4, 0x1, RZ, 0xc0, !PT ;  /* 0x0000000104047812 */ /* 0x000fc800078ec0ff */
[----:B------:R-:W-:-:S07]  /*0ed0*/  ISETP.NE.U32.AND P1, PT, R4, 0x1, PT ;  /* 0x000000010400780c */ /* 0x000fce0003f25070 */
[----:B------:R-:W0:Y:S08]  /*0ee0*/  @P0 LDC.64 R4, c[0x0][0x398] ;  /* 0x0000e600ff040b82 */ /* 0x000e300000000a00 */
[----:B------:R-:W1:Y:S08]  /*0ef0*/  @!P1 LDC.64 R6, c[0x0][0x398] ;  /* 0x0000e600ff069b82 */ /* 0x000e700000000a00 */
[----:B------:R-:W2:Y:S01]  /*0f00*/  @!P1 LDC R12, c[0x0][0x3ac] ;  /* 0x0000eb00ff0c9b82 */ /* 0x000ea20000000800 */
[C---:B0-----:R-:W-:Y:S01]  /*0f10*/  @P0 IMAD.WIDE.U32 R8, R3.reuse, 0x4, R4 ;  /* 0x0000000403080825 */ /* 0x041fe200078e0004 */
[----:B------:R-:W-:-:S06]  /*0f20*/  @P0 IADD3 R3, PT, PT, R3, 0x2, RZ ;  /* 0x0000000203030810 */ /* 0x000fcc0007ffe0ff */
[----:B------:R-:W0:Y:S01]  /*0f30*/  @P0 LDC R4, c[0x0][0x3ac] ;  /* 0x0000eb00ff040b82 */ /* 0x000e220000000800 */
[----:B------:R-:W3:Y:S01]  /*0f40*/  @P0 LDG.E R5, desc[UR4][R8.64] ;  /* 0x0000000408050981 */ /* 0x000ee2000c1e1900 */
[----:B-1----:R-:W-:-:S03]  /*0f50*/  @!P1 IMAD.WIDE.U32 R6, R3, 0x4, R6 ;  /* 0x0000000403069825 */ /* 0x002fc600078e0006 */
[----:B------:R1:W4:Y:S04]  /*0f60*/  @P0 LDG.E R3, desc[UR4][R8.64+0x4] ;  /* 0x0000040408030981 */ /* 0x000328000c1e1900 */
[----:B------:R-:W5:Y:S01]  /*0f70*/  @!P1 LDG.E R7, desc[UR4][R6.64] ;  /* 0x0000000406079981 */ /* 0x000f62000c1e1900 */
[----:B------:R-:W-:Y:S01]  /*0f80*/  @P0 MOV R11, 0x3bbb989d ;  /* 0x3bbb989d000b0802 */ /* 0x000fe20000000f00 */
[----:B--2---:R-:W-:Y:S01]  /*0f90*/  @!P1 FMUL R12, RZ, -R12 ;  /* 0x8000000cff0c9220 */ /* 0x004fe20000400000 */
[----:B------:R-:W-:Y:S02]  /*0fa0*/  @P0 MOV R10, 0x437c0000 ;  /* 0x437c0000000a0802 */ /* 0x000fe40000000f00 */
[----:B------:R-:W-:Y:S02]  /*0fb0*/  @!P1 MOV R13, 0x3bbb989d ;  /* 0x3bbb989d000d9802 */ /* 0x000fe40000000f00 */
[----:B-1----:R-:W-:-:S03]  /*0fc0*/  @!P1 MOV R8, 0x437c0000 ;  /* 0x437c000000089802 */ /* 0x002fc60000000f00 */
[----:B------:R-:W-:Y:S01]  /*0fd0*/  @!P1 FFMA.SAT R13, R12, R13, 0.5 ;  /* 0x3f0000000c0d9423 */ /* 0x000fe2000000200d */
[----:B0-----:R-:W-:-:S03]  /*0fe0*/  @P0 FMUL R4, RZ, -R4 ;  /* 0x80000004ff040220 */ /* 0x001fc60000400000 */
[----:B------:R-:W-:Y:S01]  /*0ff0*/  @!P1 FFMA.RM R8, R13, R8, 12582913 ;  /* 0x4b4000010d089423 */ /* 0x000fe20000004008 */
[----:B------:R-:W-:-:S04]  /*1000*/  @P0 FFMA.SAT R11, R4, R11, 0.5 ;  /* 0x3f000000040b0423 */ /* 0x000fc8000000200b */
[----:B------:R-:W-:Y:S01]  /*1010*/  @P0 FFMA.RM R10, R11, R10, 12582913 ;  /* 0x4b4000010b0a0423 */ /* 0x000fe2000000400a */
[C---:B------:R-:W-:Y:S01]  /*1020*/  @!P1 FADD R11, R8.reuse, -12583039 ;  /* 0xcb40007f080b9421 */ /* 0x040fe20000000000 */
[----:B------:R-:W-:Y:S02]  /*1030*/  @!P1 SHF.L.U32 R8, R8, 0x17, RZ ;  /* 0x0000001708089819 */ /* 0x000fe400000006ff */
[----:B------:R-:W-:Y:S01]  /*1040*/  @P0 FADD R9, R10, -12583039 ;  /* 0xcb40007f0a090421 */ /* 0x000fe20000000000 */
[----:B------:R-:W-:Y:S01]  /*1050*/  @!P1 FFMA R11, R12, 1.4426950216293334961, -R11 ;  /* 0x3fb8aa3b0c0b9823 */ /* 0x000fe2000000080b */
[----:B------:R-:W-:Y:S02]  /*1060*/  @P0 SHF.L.U32 R10, R10, 0x17, RZ ;  /* 0x000000170a0a0819 */ /* 0x000fe400000006ff */
[----:B------:R-:W-:Y:S01]  /*1070*/  @P0 FFMA R9, R4, 1.4426950216293334961, -R9 ;  /* 0x3fb8aa3b04090823 */ /* 0x000fe20000000809 */
[----:B------:R-:W-:-:S03]  /*1080*/  @!P1 FFMA R12, R12, 1.925963033500011079e-08, R11 ;  /* 0x32a570600c0c9823 */ /* 0x000fc6000000000b */
[----:B------:R-:W-:Y:S01]  /*1090*/  @P0 FFMA R9, R4, 1.925963033500011079e-08, R9 ;  /* 0x32a5706004090823 */ /* 0x000fe20000000009 */
[----:B------:R-:W0:Y:S08]  /*10a0*/  @!P1 MUFU.EX2 R13, R12 ;  /* 0x0000000c000d9308 */ /* 0x000e300000000800 */
[----:B------:R-:W1:Y:S01]  /*10b0*/  @P0 MUFU.EX2 R9, R9 ;  /* 0x0000000900090308 */ /* 0x000e620000000800 */
[----:B0-----:R-:W-:Y:S01]  /*10c0*/  @!P1 FMUL R13, R8, R13 ;  /* 0x0000000d080d9220 */ /* 0x001fe20000400000 */
[----:B-1----:R-:W-:-:S04]  /*10d0*/  @P0 FMUL R11, R10, R9 ;  /* 0x000000090a0b0220 */ /* 0x002fc80000400000 */
[----:B---3--:R-:W-:-:S04]  /*10e0*/  @P0 FFMA R4, R11, R5, R2 ;  /* 0x000000050b040223 */ /* 0x008fc80000000002 */
[----:B----4-:R-:W-:-:S04]  /*10f0*/  @P0 FFMA R2, R11, R3, R4 ;  /* 0x000000030b020223 */ /* 0x010fc80000000004 */
[----:B-----5:R-:W-:-:S07]  /*1100*/  @!P1 FFMA R2, R13, R7, R2 ;  /* 0x000000070d029223 */ /* 0x020fce0000000002 */
.L_x_0:
[----:B------:R-:W0:Y:S01]  /*1110*/  LDC.64 R4, c[0x0][0x390] ;  /* 0x0000e400ff047b82 */ /* 0x000e220000000a00 */
[----:B------:R-:W1:Y:S01]  /*1120*/  LDCU UR6, c[0x0][0x3b0] ;  /* 0x00007600ff0677ac */ /* 0x000e620008000800 */
[----:B0-----:R-:W-:-:S06]  /*1130*/  IMAD.WIDE R4, R0, 0x4, R4 ;  /* 0x0000000400047825 */ /* 0x001fcc00078e0204 */
[----:B------:R-:W2:Y:S01]  /*1140*/  LDG.E R5, desc[UR4][R4.64] ;  /* 0x0000000404057981 */ /* 0x000ea2000c1e1900 */
[----:B------:R-:W-:Y:S02]  /*1150*/  MOV R0, 0xffffffff ;  /* 0xffffffff00007802 */ /* 0x000fe40000000f00 */
[----:B-1----:R-:W-:-:S04]  /*1160*/  FSETP.GEU.AND P0, PT, R2, -UR6, PT ;  /* 0x8000000602007c0b */ /* 0x002fc8000bf0e000 */
[----:B------:R-:W-:-:S04]  /*1170*/  SEL R0, R0, 0x1, !P0 ;  /* 0x0000000100007807 */ /* 0x000fc80004000000 */
[----:B--2---:R-:W-:-:S13]  /*1180*/  ISETP.NE.AND P0, PT, R0, R5, PT ;  /* 0x000000050000720c */ /* 0x004fda0003f05270 */
[----:B------:R-:W-:Y:S05]  /*1190*/  @P0 EXIT ;  /* 0x000000000000094d */ /* 0x000fea0003800000 */
[----:B------:R-:W0:Y:S01]  /*11a0*/  S2R R0, SR_LANEID ;  /* 0x0000000000007919 */ /* 0x000e220000000000 */
[----:B------:R-:W1:Y:S01]  /*11b0*/  LDC.64 R2, c[0x0][0x3b8] ;  /* 0x0000ee00ff027b82 */ /* 0x000e620000000a00 */
[----:B------:R-:W-:Y:S02]  /*11c0*/  VOTEU.ANY UR6, UPT, PT ;  /* 0x0000000000067886 */ /* 0x000fe400038e0100 */
[----:B------:R-:W-:Y:S02]  /*11d0*/  UFLO.U32 UR7, UR6 ;  /* 0x00000006000772bd */ /* 0x000fe400080e0000 */
[----:B------:R-:W1:Y:S04]  /*11e0*/  POPC R5, UR6 ;  /* 0x0000000600057d09 */ /* 0x000e680008000000 */
[----:B0-----:R-:W-:-:S13]  /*11f0*/  ISETP.EQ.U32.AND P0, PT, R0, UR7, PT ;  /* 0x0000000700007c0c */ /* 0x001fda000bf02070 */
[----:B-1----:R-:W-:Y:S01]  /*1200*/  @P0 REDG.E.ADD.STRONG.GPU desc[UR4][R2.64], R5 ;  /* 0x000000050200098e */ /* 0x002fe2000c12e104 */
[----:B------:R-:W-:Y:S05]  /*1210*/  EXIT ;  /* 0x000000000000794d */ /* 0x000fea0003800000 */
.L_x_10:
[----:B------:R-:W-:-:S00]  /*1220*/  BRA `(.L_x_10) ;  /* 0xfffffffc00fc7947 */ /* 0x000fc0000383ffff */
[----:B------:R-:W-:-:S00]  /*1230*/  NOP ;  /* 0x0000000000007918 */ /* 0x000fc00000000000 */
        /* <DEDUP_REMOVED lines=12> */
.L_x_11:


//--------------------- .nv.shared.reserved.0     --------------------------
	.section	.nv.shared.reserved.0,"aw",@nobits
	.weak		__nv_reservedSMEM_offset_0_alias
	.size		__nv_reservedSMEM_offset_0_alias, 0, 64
	.other		__nv_reservedSMEM_offset_0_alias,@"STO_CUDA_RESERVED_SHARED STV_DEFAULT"
__nv_reservedSMEM_offset_0_alias:
	.zero		0
	.zero		64


//--------------------- .nv.constant0._Z10svmPredictPfS_PiS_iiiffS0_ --------------------------
	.section	.nv.constant0._Z10svmPredictPfS_PiS_iiiffS0_,"a",@progbits
	.sectionflags	@""
	.align	4
.nv.constant0._Z10svmPredictPfS_PiS_iiiffS0_:
	.zero		960


//--------------------- SYMBOLS --------------------------

	.type		.nv.reservedSmem.offset0,@object
	.size		.nv.reservedSmem.offset0,0x4
